//
// Generated by NVIDIA NVVM Compiler
//
// Compiler Build ID: CL-36424714
// Cuda compilation tools, release 13.0, V13.0.88
// Based on NVVM 20.0.0
//

.version 9.0
.target sm_100
.address_size 64

	// .globl	_Z6VecAddPfS_S_j

.visible .entry _Z6VecAddPfS_S_j(
	.param .u64 .ptr .align 1 _Z6VecAddPfS_S_j_param_0,
	.param .u64 .ptr .align 1 _Z6VecAddPfS_S_j_param_1,
	.param .u64 .ptr .align 1 _Z6VecAddPfS_S_j_param_2,
	.param .u32 _Z6VecAddPfS_S_j_param_3
)
{
	.reg .pred 	%p<2>;
	.reg .b32 	%r<6>;
	.reg .b32 	%f<4>;
	.reg .b64 	%rd<11>;

	ld.param.u64 	%rd1, [_Z6VecAddPfS_S_j_param_0];
	ld.param.u64 	%rd2, [_Z6VecAddPfS_S_j_param_1];
	ld.param.u64 	%rd3, [_Z6VecAddPfS_S_j_param_2];
	ld.param.u32 	%r2, [_Z6VecAddPfS_S_j_param_3];
	mov.u32 	%r3, %ntid.x;
	mov.u32 	%r4, %ctaid.x;
	mov.u32 	%r5, %tid.x;
	mad.lo.s32 	%r1, %r3, %r4, %r5;
	setp.ge.u32 	%p1, %r1, %r2;
	@%p1 bra 	$L__BB0_2;
	cvta.to.global.u64 	%rd4, %rd1;
	cvta.to.global.u64 	%rd5, %rd2;
	cvta.to.global.u64 	%rd6, %rd3;
	mul.wide.s32 	%rd7, %r1, 4;
	add.s64 	%rd8, %rd4, %rd7;
	ld.global.f32 	%f1, [%rd8];
	add.s64 	%rd9, %rd5, %rd7;
	ld.global.f32 	%f2, [%rd9];
	add.f32 	%f3, %f1, %f2;
	add.s64 	%rd10, %rd6, %rd7;
	st.global.f32 	[%rd10], %f3;
$L__BB0_2:
	ret;

}


// ===== COMPILED SASS (sm_100) =====

	.target	sm_100

	.elftype	@"ET_EXEC"


//--------------------- .note.nv.tkinfo           --------------------------
	.section	.note.nv.tkinfo,"",@"SHT_NOTE"
	.sectionflags	@"SHF_NOTE_NV_TKINFO"
	.tkinfo
        /*0018*/ 	.word	0x00000002
        /*0030*/ 	.string	""
        /*0030*/ 	.string	"ptxas"
        /*0030*/ 	.string	"Cuda compilation tools, release 13.0, V13.0.88"
        /*0030*/ 	.string	"Build cuda_13.0.r13.0/compiler.36424714_0"
        /*0030*/ 	.string	"-arch sm_100 -m 64 "



//--------------------- .note.nv.cuinfo           --------------------------
	.section	.note.nv.cuinfo,"",@"SHT_NOTE"
	.sectionflags	@"SHF_NOTE_NV_CUINFO"
        /*0018*/ 	.short	0x0002
        /*001a*/ 	.short	0x0064
        /*001c*/ 	.short	0x0082
	.zero		2


//--------------------- .nv.info                  --------------------------
	.section	.nv.info,"",@"SHT_CUDA_INFO"
	.align	4


	//----- nvinfo : EIATTR_REGCOUNT
	.align		4
        /*0000*/ 	.byte	0x04, 0x2f
        /*0002*/ 	.short	(.L_1 - .L_0)
	.align		4
.L_0:
        /*0004*/ 	.word	index@(_Z6VecAddPfS_S_j)
        /*0008*/ 	.word	0x0000000c


	//----- nvinfo : EIATTR_FRAME_SIZE
	.align		4
.L_1:
        /*000c*/ 	.byte	0x04, 0x11
        /*000e*/ 	.short	(.L_3 - .L_2)
	.align		4
.L_2:
        /*0010*/ 	.word	index@(_Z6VecAddPfS_S_j)
        /*0014*/ 	.word	0x00000000


	//----- nvinfo : EIATTR_MIN_STACK_SIZE
	.align		4
.L_3:
        /*0018*/ 	.byte	0x04, 0x12
        /*001a*/ 	.short	(.L_5 - .L_4)
	.align		4
.L_4:
        /*001c*/ 	.word	index@(_Z6VecAddPfS_S_j)
        /*0020*/ 	.word	0x00000000
.L_5:


//--------------------- .nv.compat                --------------------------
	.section	.nv.compat,"",@"SHT_CUDA_COMPAT_INFO"
	.align	4
        /*0000*/ 	.byte	0x02, 0x09, 0x00, 0x00, 0x02, 0x02, 0x01, 0x00, 0x02, 0x05, 0x05, 0x00, 0x03, 0x07, 0x01, 0x01
        /*0010*/ 	.byte	0x02, 0x03, 0x00, 0x00, 0x02, 0x06, 0x01, 0x00, 0x04, 0x0b, 0x08, 0x00, 0x09, 0x00, 0x00, 0x00
        /*0020*/ 	.byte	0x00, 0x00, 0x00, 0x00


//--------------------- .nv.info._Z6VecAddPfS_S_j --------------------------
	.section	.nv.info._Z6VecAddPfS_S_j,"",@"SHT_CUDA_INFO"
	.sectionflags	@""
	.align	4


	//----- nvinfo : EIATTR_CUDA_API_VERSION
	.align		4
        /*0000*/ 	.byte	0x04, 0x37
        /*0002*/ 	.short	(.L_7 - .L_6)
.L_6:
        /*0004*/ 	.word	0x00000082


	//----- nvinfo : EIATTR_KPARAM_INFO
	.align		4
.L_7:
        /*0008*/ 	.byte	0x04, 0x17
        /*000a*/ 	.short	(.L_9 - .L_8)
.L_8:
        /*000c*/ 	.word	0x00000000
        /*0010*/ 	.short	0x0003
        /*0012*/ 	.short	0x0018
        /*0014*/ 	.byte	0x00, 0xf0, 0x11, 0x00


	//----- nvinfo : EIATTR_KPARAM_INFO
	.align		4
.L_9:
        /*0018*/ 	.byte	0x04, 0x17
        /*001a*/ 	.short	(.L_11 - .L_10)
.L_10:
        /*001c*/ 	.word	0x00000000
        /*0020*/ 	.short	0x0002
        /*0022*/ 	.short	0x0010
        /*0024*/ 	.byte	0x00, 0xf5, 0x21, 0x00


	//----- nvinfo : EIATTR_KPARAM_INFO
	.align		4
.L_11:
        /*0028*/ 	.byte	0x04, 0x17
        /*002a*/ 	.short	(.L_13 - .L_12)
.L_12:
        /*002c*/ 	.word	0x00000000
        /*0030*/ 	.short	0x0001
        /*0032*/ 	.short	0x0008
        /*0034*/ 	.byte	0x00, 0xf5, 0x21, 0x00


	//----- nvinfo : EIATTR_KPARAM_INFO
	.align		4
.L_13:
        /*0038*/ 	.byte	0x04, 0x17
        /*003a*/ 	.short	(.L_15 - .L_14)
.L_14:
        /*003c*/ 	.word	0x00000000
        /*0040*/ 	.short	0x0000
        /*0042*/ 	.short	0x0000
        /*0044*/ 	.byte	0x00, 0xf5, 0x21, 0x00


	//----- nvinfo : EIATTR_SPARSE_MMA_MASK
	.align		4
.L_15:
        /*0048*/ 	.byte	0x03, 0x50
        /*004a*/ 	.short	0x0000


	//----- nvinfo : EIATTR_MAXREG_COUNT
	.align		4
        /*004c*/ 	.byte	0x03, 0x1b
        /*004e*/ 	.short	0x00ff


	//----- nvinfo : EIATTR_MERCURY_ISA_VERSION
	.align		4
        /*0050*/ 	.byte	0x03, 0x5f
        /*0052*/ 	.short	0x0101


	//----- nvinfo : EIATTR_VRC_CTA_INIT_COUNT
	.align		4
        /*0054*/ 	.byte	0x02, 0x4a
	.zero		1
	.zero		1


	//----- nvinfo : EIATTR_EXIT_INSTR_OFFSETS
	.align		4
        /*0058*/ 	.byte	0x04, 0x1c
        /*005a*/ 	.short	(.L_17 - .L_16)


	//   ....[0]....
.L_16:
        /*005c*/ 	.word	0x00000070


	//   ....[1]....
        /*0060*/ 	.word	0x00000130


	//----- nvinfo : EIATTR_CBANK_PARAM_SIZE
	.align		4
.L_17:
        /*0064*/ 	.byte	0x03, 0x19
        /*0066*/ 	.short	0x001c


	//----- nvinfo : EIATTR_PARAM_CBANK
	.align		4
        /*0068*/ 	.byte	0x04, 0x0a
        /*006a*/ 	.short	(.L_19 - .L_18)
	.align		4
.L_18:
        /*006c*/ 	.word	index@(.nv.constant0._Z6VecAddPfS_S_j)
        /*0070*/ 	.short	0x0380
        /*0072*/ 	.short	0x001c


	//----- nvinfo : EIATTR_SW_WAR
	.align		4
.L_19:
        /*0074*/ 	.byte	0x04, 0x36
        /*0076*/ 	.short	(.L_21 - .L_20)
.L_20:
        /*0078*/ 	.word	0x00000008
.L_21:


//--------------------- .nv.callgraph             --------------------------
	.section	.nv.callgraph,"",@"SHT_CUDA_CALLGRAPH"
	.align	4
	.sectionentsize	8
	.align		4
        /*0000*/ 	.word	0x00000000
	.align		4
        /*0004*/ 	.word	0xffffffff
	.align		4
        /*0008*/ 	.word	0x00000000
	.align		4
        /*000c*/ 	.word	0xfffffffe
	.align		4
        /*0010*/ 	.word	0x00000000
	.align		4
        /*0014*/ 	.word	0xfffffffd
	.align		4
        /*0018*/ 	.word	0x00000000
	.align		4
        /*001c*/ 	.word	0xfffffffc


//--------------------- .text._Z6VecAddPfS_S_j    --------------------------
	.section	.text._Z6VecAddPfS_S_j,"ax",@progbits
	.align	128
        .global         _Z6VecAddPfS_S_j
        .type           _Z6VecAddPfS_S_j,@function
        .size           _Z6VecAddPfS_S_j,(.L_x_1 - _Z6VecAddPfS_S_j)
        .other          _Z6VecAddPfS_S_j,@"STO_CUDA_ENTRY STV_DEFAULT"
_Z6VecAddPfS_S_j:
.text._Z6VecAddPfS_S_j:
[----:B------:R-:W-:Y:S01]  /*0000*/  LDC R1, c[0x0][0x37c] ;  /* 0x0000df00ff017b82 */ /* 0x000fe20000000800 */
[----:B------:R-:W0:Y:S01]  /*0010*/  S2R R9, SR_CTAID.X ;  /* 0x0000000000097919 */ /* 0x000e220000002500 */
[----:B------:R-:W0:Y:S01]  /*0020*/  LDCU UR4, c[0x0][0x360] ;  /* 0x00006c00ff0477ac */ /* 0x000e220008000800 */
[----:B------:R-:W0:Y:S01]  /*0030*/  S2R R0, SR_TID.X ;  /* 0x0000000000007919 */ /* 0x000e220000002100 */
[----:B------:R-:W1:Y:S01]  /*0040*/  LDCU UR5, c[0x0][0x398] ;  /* 0x00007300ff0577ac */ /* 0x000e620008000800 */
[----:B0-----:R-:W-:-:S05]  /*0050*/  IMAD R9, R9, UR4, R0 ;  /* 0x0000000409097c24 */ /* 0x001fca000f8e0200 */
[----:B-1----:R-:W-:-:S13]  /*0060*/  ISETP.GE.U32.AND P0, PT, R9, UR5, PT ;  /* 0x0000000509007c0c */ /* 0x002fda000bf06070 */
[----:B------:R-:W-:Y:S05]  /*0070*/  @P0 EXIT ;  /* 0x000000000000094d */ /* 0x000fea0003800000 */
[----:B------:R-:W0:Y:S01]  /*0080*/  LDC.64 R2, c[0x0][0x380] ;  /* 0x0000e000ff027b82 */ /* 0x000e220000000a00 */
[----:B------:R-:W1:Y:S07]  /*0090*/  LDCU.64 UR4, c[0x0][0x358] ;  /* 0x00006b00ff0477ac */ /* 0x000e6e0008000a00 */
[----:B------:R-:W2:Y:S08]  /*00a0*/  LDC.64 R4, c[0x0][0x388] ;  /* 0x0000e200ff047b82 */ /* 0x000eb00000000a00 */
[----:B------:R-:W3:Y:S01]  /*00b0*/  LDC.64 R6, c[0x0][0x390] ;  /* 0x0000e400ff067b82 */ /* 0x000ee20000000a00 */
[----:B0-----:R-:W-:-:S06]  /*00c0*/  IMAD.WIDE R2, R9, 0x4, R2 ;  /* 0x0000000409027825 */ /* 0x001fcc00078e0202 */
[----:B-1----:R-:W4:Y:S01]  /*00d0*/  LDG.E R2, desc[UR4][R2.64] ;  /* 0x0000000402027981 */ /* 0x002f22000c1e1900 */
[----:B--2---:R-:W-:-:S06]  /*00e0*/  IMAD.WIDE R4, R9, 0x4, R4 ;  /* 0x0000000409047825 */ /* 0x004fcc00078e0204 */
[----:B------:R-:W4:Y:S01]  /*00f0*/  LDG.E R5, desc[UR4][R4.64] ;  /* 0x0000000404057981 */ /* 0x000f22000c1e1900 */
[----:B---3--:R-:W-:-:S04]  /*0100*/  IMAD.WIDE R6, R9, 0x4, R6 ;  /* 0x0000000409067825 */ /* 0x008fc800078e0206 */
[----:B----4-:R-:W-:-:S05]  /*0110*/  FADD R9, R2, R5 ;  /* 0x0000000502097221 */ /* 0x010fca0000000000 */
[----:B------:R-:W-:Y:S01]  /*0120*/  STG.E desc[UR4][R6.64], R9 ;  /* 0x0000000906007986 */ /* 0x000fe2000c101904 */
[----:B------:R-:W-:Y:S05]  /*0130*/  EXIT ;  /* 0x000000000000794d */ /* 0x000fea0003800000 */
.L_x_0:
[----:B------:R-:W-:-:S00]  /*0140*/  BRA `(.L_x_0) ;  /* 0xfffffffc00fc7947 */ /* 0x000fc0000383ffff */
[----:B------:R-:W-:-:S00]  /*0150*/  NOP ;  /* 0x0000000000007918 */ /* 0x000fc00000000000 */
        /* <DEDUP_REMOVED lines=10> */
.L_x_1:


//--------------------- .nv.shared.reserved.0     --------------------------
	.section	.nv.shared.reserved.0,"aw",@nobits
	.weak		__nv_reservedSMEM_offset_0_alias
	.size		__nv_reservedSMEM_offset_0_alias, 0, 64
	.other		__nv_reservedSMEM_offset_0_alias,@"STO_CUDA_RESERVED_SHARED STV_DEFAULT"
__nv_reservedSMEM_offset_0_alias:
	.zero		0
	.zero		64


//--------------------- .nv.constant0._Z6VecAddPfS_S_j --------------------------
	.section	.nv.constant0._Z6VecAddPfS_S_j,"a",@progbits
	.sectionflags	@""
	.align	4
.nv.constant0._Z6VecAddPfS_S_j:
	.zero		924


//--------------------- SYMBOLS --------------------------

	.type		.nv.reservedSmem.offset0,@object
	.size		.nv.reservedSmem.offset0,0x4
